//
// Generated by NVIDIA NVVM Compiler
//
// Compiler Build ID: CL-36424714
// Cuda compilation tools, release 13.0, V13.0.88
// Based on NVVM 20.0.0
//

.version 9.0
.target sm_100
.address_size 64

	// .globl	_Z5IsingPiS_ii

.visible .entry _Z5IsingPiS_ii(
	.param .u64 .ptr .align 1 _Z5IsingPiS_ii_param_0,
	.param .u64 .ptr .align 1 _Z5IsingPiS_ii_param_1,
	.param .u32 _Z5IsingPiS_ii_param_2,
	.param .u32 _Z5IsingPiS_ii_param_3
)
{
	.reg .pred 	%p<2>;
	.reg .b32 	%r<34>;
	.reg .b64 	%rd<16>;

	ld.param.u64 	%rd1, [_Z5IsingPiS_ii_param_0];
	ld.param.u64 	%rd2, [_Z5IsingPiS_ii_param_1];
	ld.param.u32 	%r1, [_Z5IsingPiS_ii_param_2];
	ld.param.u32 	%r2, [_Z5IsingPiS_ii_param_3];
	cvta.to.global.u64 	%rd3, %rd2;
	cvta.to.global.u64 	%rd4, %rd1;
	mov.u32 	%r3, %tid.x;
	mov.u32 	%r4, %ctaid.x;
	mad.lo.s32 	%r5, %r2, %r4, %r3;
	div.s32 	%r6, %r5, %r1;
	mul.lo.s32 	%r7, %r6, %r1;
	sub.s32 	%r8, %r5, %r7;
	add.s32 	%r9, %r1, -1;
	add.s32 	%r10, %r9, %r6;
	rem.s32 	%r11, %r10, %r1;
	mad.lo.s32 	%r12, %r11, %r1, %r8;
	mul.wide.s32 	%rd5, %r12, 4;
	add.s64 	%rd6, %rd4, %rd5;
	ld.global.u32 	%r13, [%rd6];
	add.s32 	%r14, %r9, %r8;
	rem.s32 	%r15, %r14, %r1;
	add.s32 	%r16, %r15, %r7;
	mul.wide.s32 	%rd7, %r16, 4;
	add.s64 	%rd8, %rd4, %rd7;
	ld.global.u32 	%r17, [%rd8];
	add.s32 	%r18, %r17, %r13;
	mul.wide.s32 	%rd9, %r5, 4;
	add.s64 	%rd10, %rd4, %rd9;
	ld.global.u32 	%r19, [%rd10];
	add.s32 	%r20, %r18, %r19;
	add.s32 	%r21, %r6, 1;
	rem.s32 	%r22, %r21, %r1;
	mad.lo.s32 	%r23, %r22, %r1, %r8;
	mul.wide.s32 	%rd11, %r23, 4;
	add.s64 	%rd12, %rd4, %rd11;
	ld.global.u32 	%r24, [%rd12];
	add.s32 	%r25, %r20, %r24;
	add.s32 	%r26, %r8, 1;
	rem.s32 	%r27, %r26, %r1;
	add.s32 	%r28, %r27, %r7;
	mul.wide.s32 	%rd13, %r28, 4;
	add.s64 	%rd14, %rd4, %rd13;
	ld.global.u32 	%r29, [%rd14];
	add.s32 	%r30, %r25, %r29;
	shr.s32 	%r31, %r30, 31;
	setp.ne.s32 	%p1, %r30, 0;
	selp.u32 	%r32, 1, 0, %p1;
	or.b32  	%r33, %r31, %r32;
	add.s64 	%rd15, %rd3, %rd9;
	st.global.u32 	[%rd15], %r33;
	ret;

}


// ===== COMPILED SASS (sm_100) =====

	.target	sm_100

	.elftype	@"ET_EXEC"


//--------------------- .note.nv.tkinfo           --------------------------
	.section	.note.nv.tkinfo,"",@"SHT_NOTE"
	.sectionflags	@"SHF_NOTE_NV_TKINFO"
	.tkinfo
        /*0018*/ 	.word	0x00000002
        /*0030*/ 	.string	""
        /*0030*/ 	.string	"ptxas"
        /*0030*/ 	.string	"Cuda compilation tools, release 13.0, V13.0.88"
        /*0030*/ 	.string	"Build cuda_13.0.r13.0/compiler.36424714_0"
        /*0030*/ 	.string	"-arch sm_100 -m 64 "



//--------------------- .note.nv.cuinfo           --------------------------
	.section	.note.nv.cuinfo,"",@"SHT_NOTE"
	.sectionflags	@"SHF_NOTE_NV_CUINFO"
        /*0018*/ 	.short	0x0002
        /*001a*/ 	.short	0x0064
        /*001c*/ 	.short	0x0082
	.zero		2


//--------------------- .nv.info                  --------------------------
	.section	.nv.info,"",@"SHT_CUDA_INFO"
	.align	4


	//----- nvinfo : EIATTR_REGCOUNT
	.align		4
        /*0000*/ 	.byte	0x04, 0x2f
        /*0002*/ 	.short	(.L_1 - .L_0)
	.align		4
.L_0:
        /*0004*/ 	.word	index@(_Z5IsingPiS_ii)
        /*0008*/ 	.word	0x00000016


	//----- nvinfo : EIATTR_FRAME_SIZE
	.align		4
.L_1:
        /*000c*/ 	.byte	0x04, 0x11
        /*000e*/ 	.short	(.L_3 - .L_2)
	.align		4
.L_2:
        /*0010*/ 	.word	index@(_Z5IsingPiS_ii)
        /*0014*/ 	.word	0x00000000


	//----- nvinfo : EIATTR_MIN_STACK_SIZE
	.align		4
.L_3:
        /*0018*/ 	.byte	0x04, 0x12
        /*001a*/ 	.short	(.L_5 - .L_4)
	.align		4
.L_4:
        /*001c*/ 	.word	index@(_Z5IsingPiS_ii)
        /*0020*/ 	.word	0x00000000
.L_5:


//--------------------- .nv.compat                --------------------------
	.section	.nv.compat,"",@"SHT_CUDA_COMPAT_INFO"
	.align	4
        /*0000*/ 	.byte	0x02, 0x09, 0x00, 0x00, 0x02, 0x02, 0x01, 0x00, 0x02, 0x05, 0x05, 0x00, 0x03, 0x07, 0x01, 0x01
        /*0010*/ 	.byte	0x02, 0x03, 0x00, 0x00, 0x02, 0x06, 0x01, 0x00, 0x04, 0x0b, 0x08, 0x00, 0x09, 0x00, 0x00, 0x00
        /*0020*/ 	.byte	0x00, 0x00, 0x00, 0x00


//--------------------- .nv.info._Z5IsingPiS_ii   --------------------------
	.section	.nv.info._Z5IsingPiS_ii,"",@"SHT_CUDA_INFO"
	.sectionflags	@""
	.align	4


	//----- nvinfo : EIATTR_CUDA_API_VERSION
	.align		4
        /*0000*/ 	.byte	0x04, 0x37
        /*0002*/ 	.short	(.L_7 - .L_6)
.L_6:
        /*0004*/ 	.word	0x00000082


	//----- nvinfo : EIATTR_KPARAM_INFO
	.align		4
.L_7:
        /*0008*/ 	.byte	0x04, 0x17
        /*000a*/ 	.short	(.L_9 - .L_8)
.L_8:
        /*000c*/ 	.word	0x00000000
        /*0010*/ 	.short	0x0003
        /*0012*/ 	.short	0x0014
        /*0014*/ 	.byte	0x00, 0xf0, 0x11, 0x00


	//----- nvinfo : EIATTR_KPARAM_INFO
	.align		4
.L_9:
        /*0018*/ 	.byte	0x04, 0x17
        /*001a*/ 	.short	(.L_11 - .L_10)
.L_10:
        /*001c*/ 	.word	0x00000000
        /*0020*/ 	.short	0x0002
        /*0022*/ 	.short	0x0010
        /*0024*/ 	.byte	0x00, 0xf0, 0x11, 0x00


	//----- nvinfo : EIATTR_KPARAM_INFO
	.align		4
.L_11:
        /*0028*/ 	.byte	0x04, 0x17
        /*002a*/ 	.short	(.L_13 - .L_12)
.L_12:
        /*002c*/ 	.word	0x00000000
        /*0030*/ 	.short	0x0001
        /*0032*/ 	.short	0x0008
        /*0034*/ 	.byte	0x00, 0xf5, 0x21, 0x00


	//----- nvinfo : EIATTR_KPARAM_INFO
	.align		4
.L_13:
        /*0038*/ 	.byte	0x04, 0x17
        /*003a*/ 	.short	(.L_15 - .L_14)
.L_14:
        /*003c*/ 	.word	0x00000000
        /*0040*/ 	.short	0x0000
        /*0042*/ 	.short	0x0000
        /*0044*/ 	.byte	0x00, 0xf5, 0x21, 0x00


	//----- nvinfo : EIATTR_SPARSE_MMA_MASK
	.align		4
.L_15:
        /*0048*/ 	.byte	0x03, 0x50
        /*004a*/ 	.short	0x0000


	//----- nvinfo : EIATTR_MAXREG_COUNT
	.align		4
        /*004c*/ 	.byte	0x03, 0x1b
        /*004e*/ 	.short	0x00ff


	//----- nvinfo : EIATTR_MERCURY_ISA_VERSION
	.align		4
        /*0050*/ 	.byte	0x03, 0x5f
        /*0052*/ 	.short	0x0101


	//----- nvinfo : EIATTR_VRC_CTA_INIT_COUNT
	.align		4
        /*0054*/ 	.byte	0x02, 0x4a
	.zero		1
	.zero		1


	//----- nvinfo : EIATTR_EXIT_INSTR_OFFSETS
	.align		4
        /*0058*/ 	.byte	0x04, 0x1c
        /*005a*/ 	.short	(.L_17 - .L_16)


	//   ....[0]....
.L_16:
        /*005c*/ 	.word	0x000006b0


	//----- nvinfo : EIATTR_CBANK_PARAM_SIZE
	.align		4
.L_17:
        /*0060*/ 	.byte	0x03, 0x19
        /*0062*/ 	.short	0x0018


	//----- nvinfo : EIATTR_PARAM_CBANK
	.align		4
        /*0064*/ 	.byte	0x04, 0x0a
        /*0066*/ 	.short	(.L_19 - .L_18)
	.align		4
.L_18:
        /*0068*/ 	.word	index@(.nv.constant0._Z5IsingPiS_ii)
        /*006c*/ 	.short	0x0380
        /*006e*/ 	.short	0x0018


	//----- nvinfo : EIATTR_SW_WAR
	.align		4
.L_19:
        /*0070*/ 	.byte	0x04, 0x36
        /*0072*/ 	.short	(.L_21 - .L_20)
.L_20:
        /*0074*/ 	.word	0x00000008
.L_21:


//--------------------- .nv.callgraph             --------------------------
	.section	.nv.callgraph,"",@"SHT_CUDA_CALLGRAPH"
	.align	4
	.sectionentsize	8
	.align		4
        /*0000*/ 	.word	0x00000000
	.align		4
        /*0004*/ 	.word	0xffffffff
	.align		4
        /*0008*/ 	.word	0x00000000
	.align		4
        /*000c*/ 	.word	0xfffffffe
	.align		4
        /*0010*/ 	.word	0x00000000
	.align		4
        /*0014*/ 	.word	0xfffffffd
	.align		4
        /*0018*/ 	.word	0x00000000
	.align		4
        /*001c*/ 	.word	0xfffffffc


//--------------------- .text._Z5IsingPiS_ii      --------------------------
	.section	.text._Z5IsingPiS_ii,"ax",@progbits
	.align	128
        .global         _Z5IsingPiS_ii
        .type           _Z5IsingPiS_ii,@function
        .size           _Z5IsingPiS_ii,(.L_x_1 - _Z5IsingPiS_ii)
        .other          _Z5IsingPiS_ii,@"STO_CUDA_ENTRY STV_DEFAULT"
_Z5IsingPiS_ii:
.text._Z5IsingPiS_ii:
[----:B------:R-:W-:Y:S08]  /*0000*/  LDC R1, c[0x0][0x37c] ;  /* 0x0000df00ff017b82 */ /* 0x000ff00000000800 */
[----:B------:R-:W0:Y:S01]  /*0010*/  LDC.64 R2, c[0x0][0x390] ;  /* 0x0000e400ff027b82 */ /* 0x000e220000000a00 */
[----:B------:R-:W1:Y:S07]  /*0020*/  S2R R4, SR_TID.X ;  /* 0x0000000000047919 */ /* 0x000e6e0000002100 */
[----:B------:R-:W1:Y:S01]  /*0030*/  S2UR UR4, SR_CTAID.X ;  /* 0x00000000000479c3 */ /* 0x000e620000002500 */
[----:B0-----:R-:W-:-:S04]  /*0040*/  IABS R0, R2 ;  /* 0x0000000200007213 */ /* 0x001fc80000000000 */
[----:B------:R-:W0:Y:S01]  /*0050*/  I2F.RP R6, R0 ;  /* 0x0000000000067306 */ /* 0x000e220000209400 */
[----:B-1----:R-:W-:Y:S02]  /*0060*/  IMAD R3, R3, UR4, R4 ;  /* 0x0000000403037c24 */ /* 0x002fe4000f8e0204 */
[----:B------:R-:W-:Y:S01]  /*0070*/  HFMA2 R4, -RZ, RZ, 0, 0 ;  /* 0x00000000ff047431 */ /* 0x000fe200000001ff */
[----:B------:R-:W1:Y:S02]  /*0080*/  LDCU.64 UR4, c[0x0][0x358] ;  /* 0x00006b00ff0477ac */ /* 0x000e640008000a00 */
[----:B------:R-:W-:Y:S02]  /*0090*/  IABS R8, R3 ;  /* 0x0000000300087213 */ /* 0x000fe40000000000 */
[----:B0-----:R-:W0:Y:S02]  /*00a0*/  MUFU.RCP R6, R6 ;  /* 0x0000000600067308 */ /* 0x001e240000001000 */
[----:B0-----:R-:W-:-:S06]  /*00b0*/  VIADD R5, R6, 0xffffffe ;  /* 0x0ffffffe06057836 */ /* 0x001fcc0000000000 */
[----:B------:R-:W0:Y:S02]  /*00c0*/  F2I.FTZ.U32.TRUNC.NTZ R5, R5 ;  /* 0x0000000500057305 */ /* 0x000e24000021f000 */
[----:B0-----:R-:W-:-:S04]  /*00d0*/  IMAD.MOV R7, RZ, RZ, -R5 ;  /* 0x000000ffff077224 */ /* 0x001fc800078e0a05 */
[----:B------:R-:W-:-:S04]  /*00e0*/  IMAD R7, R7, R0, RZ ;  /* 0x0000000007077224 */ /* 0x000fc800078e02ff */
[----:B------:R-:W-:-:S04]  /*00f0*/  IMAD.HI.U32 R4, R5, R7, R4 ;  /* 0x0000000705047227 */ /* 0x000fc800078e0004 */
[----:B------:R-:W-:-:S04]  /*0100*/  IMAD.MOV.U32 R7, RZ, RZ, R8 ;  /* 0x000000ffff077224 */ /* 0x000fc800078e0008 */
[----:B------:R-:W-:-:S04]  /*0110*/  IMAD.HI.U32 R6, R4, R7, RZ ;  /* 0x0000000704067227 */ /* 0x000fc800078e00ff */
[----:B------:R-:W-:-:S04]  /*0120*/  IMAD.MOV R8, RZ, RZ, -R6 ;  /* 0x000000ffff087224 */ /* 0x000fc800078e0a06 */
[----:B------:R-:W-:Y:S01]  /*0130*/  IMAD R5, R0, R8, R7 ;  /* 0x0000000800057224 */ /* 0x000fe200078e0207 */
[----:B------:R-:W-:-:S04]  /*0140*/  IADD3 R8, PT, PT, R2, -0x1, RZ ;  /* 0xffffffff02087810 */ /* 0x000fc80007ffe0ff */
[----:B------:R-:W-:-:S13]  /*0150*/  ISETP.GT.U32.AND P1, PT, R0, R5, PT ;  /* 0x000000050000720c */ /* 0x000fda0003f24070 */
[----:B------:R-:W-:Y:S01]  /*0160*/  @!P1 IADD3 R5, PT, PT, R5, -R0, RZ ;  /* 0x8000000005059210 */ /* 0x000fe20007ffe0ff */
[----:B------:R-:W-:-:S03]  /*0170*/  @!P1 VIADD R6, R6, 0x1 ;  /* 0x0000000106069836 */ /* 0x000fc60000000000 */
[----:B------:R-:W-:Y:S02]  /*0180*/  ISETP.GE.U32.AND P0, PT, R5, R0, PT ;  /* 0x000000000500720c */ /* 0x000fe40003f06070 */
[----:B------:R-:W-:-:S04]  /*0190*/  LOP3.LUT R5, R3, R2, RZ, 0x3c, !PT ;  /* 0x0000000203057212 */ /* 0x000fc800078e3cff */
[----:B------:R-:W-:-:S07]  /*01a0*/  ISETP.GE.AND P2, PT, R5, RZ, PT ;  /* 0x000000ff0500720c */ /* 0x000fce0003f46270 */
[----:B------:R-:W-:Y:S01]  /*01b0*/  @P0 VIADD R6, R6, 0x1 ;  /* 0x0000000106060836 */ /* 0x000fe20000000000 */
[----:B------:R-:W-:-:S04]  /*01c0*/  ISETP.NE.AND P0, PT, R2, RZ, PT ;  /* 0x000000ff0200720c */ /* 0x000fc80003f05270 */
[----:B------:R-:W-:Y:S02]  /*01d0*/  MOV R7, R6 ;  /* 0x0000000600077202 */ /* 0x000fe40000000f00 */
[----:B------:R-:W-:-:S03]  /*01e0*/  LOP3.LUT R6, RZ, R2, RZ, 0x33, !PT ;  /* 0x00000002ff067212 */ /* 0x000fc600078e33ff */
[----:B------:R-:W-:-:S05]  /*01f0*/  @!P2 IMAD.MOV R7, RZ, RZ, -R7 ;  /* 0x000000ffff07a224 */ /* 0x000fca00078e0a07 */
[----:B------:R-:W-:-:S05]  /*0200*/  SEL R7, R6, R7, !P0 ;  /* 0x0000000706077207 */ /* 0x000fca0004000000 */
[----:B------:R-:W-:Y:S02]  /*0210*/  IMAD.MOV R9, RZ, RZ, -R7 ;  /* 0x000000ffff097224 */ /* 0x000fe400078e0a07 */
[C---:B------:R-:W-:Y:S02]  /*0220*/  IMAD.IADD R18, R7.reuse, 0x1, R8 ;  /* 0x0000000107127824 */ /* 0x040fe400078e0208 */
[----:B------:R-:W-:Y:S02]  /*0230*/  IMAD R9, R2, R9, R3 ;  /* 0x0000000902097224 */ /* 0x000fe400078e0203 */
[----:B------:R-:W-:Y:S01]  /*0240*/  VIADD R14, R7, 0x1 ;  /* 0x00000001070e7836 */ /* 0x000fe20000000000 */
[----:B------:R-:W-:Y:S01]  /*0250*/  IABS R13, R18 ;  /* 0x00000012000d7213 */ /* 0x000fe20000000000 */
[C---:B------:R-:W-:Y:S01]  /*0260*/  VIADD R16, R9.reuse, 0x1 ;  /* 0x0000000109107836 */ /* 0x040fe20000000000 */
[----:B------:R-:W-:Y:S02]  /*0270*/  IADD3 R8, PT, PT, R9, R8, RZ ;  /* 0x0000000809087210 */ /* 0x000fe40007ffe0ff */
[----:B------:R-:W-:Y:S01]  /*0280*/  IABS R17, R14 ;  /* 0x0000000e00117213 */ /* 0x000fe20000000000 */
[----:B------:R-:W-:Y:S01]  /*0290*/  IMAD.HI.U32 R5, R4, R13, RZ ;  /* 0x0000000d04057227 */ /* 0x000fe200078e00ff */
[----:B------:R-:W-:-:S02]  /*02a0*/  IABS R15, R8 ;  /* 0x00000008000f7213 */ /* 0x000fc40000000000 */
[----:B------:R-:W-:Y:S01]  /*02b0*/  IABS R19, R16 ;  /* 0x0000001000137213 */ /* 0x000fe20000000000 */
[----:B------:R-:W-:-:S04]  /*02c0*/  IMAD.HI.U32 R11, R4, R17, RZ ;  /* 0x00000011040b7227 */ /* 0x000fc800078e00ff */
[----:B------:R-:W-:-:S04]  /*02d0*/  IMAD.HI.U32 R10, R4, R15, RZ ;  /* 0x0000000f040a7227 */ /* 0x000fc800078e00ff */
[----:B------:R-:W-:Y:S01]  /*02e0*/  IMAD.MOV R5, RZ, RZ, -R5 ;  /* 0x000000ffff057224 */ /* 0x000fe200078e0a05 */
[----:B------:R-:W-:Y:S01]  /*02f0*/  IADD3 R10, PT, PT, -R10, RZ, RZ ;  /* 0x000000ff0a0a7210 */ /* 0x000fe20007ffe1ff */
[----:B------:R-:W-:Y:S02]  /*0300*/  IMAD.MOV R12, RZ, RZ, -R11 ;  /* 0x000000ffff0c7224 */ /* 0x000fe400078e0a0b */
[C---:B------:R-:W-:Y:S02]  /*0310*/  IMAD R11, R0.reuse, R5, R13 ;  /* 0x00000005000b7224 */ /* 0x040fe400078e020d */
[----:B------:R-:W-:Y:S02]  /*0320*/  IMAD R13, R0, R10, R15 ;  /* 0x0000000a000d7224 */ /* 0x000fe400078e020f */
[----:B------:R-:W-:Y:S01]  /*0330*/  IMAD.HI.U32 R4, R4, R19, RZ ;  /* 0x0000001304047227 */ /* 0x000fe200078e00ff */
[C---:B------:R-:W-:Y:S02]  /*0340*/  ISETP.GT.U32.AND P1, PT, R0.reuse, R11, PT ;  /* 0x0000000b0000720c */ /* 0x040fe40003f24070 */
[----:B------:R-:W-:Y:S01]  /*0350*/  ISETP.GT.U32.AND P2, PT, R0, R13, PT ;  /* 0x0000000d0000720c */ /* 0x000fe20003f44070 */
[----:B------:R-:W-:-:S02]  /*0360*/  IMAD.MOV R4, RZ, RZ, -R4 ;  /* 0x000000ffff047224 */ /* 0x000fc400078e0a04 */
[C---:B------:R-:W-:Y:S02]  /*0370*/  IMAD R15, R0.reuse, R12, R17 ;  /* 0x0000000c000f7224 */ /* 0x040fe400078e0211 */
[C---:B------:R-:W-:Y:S02]  /*0380*/  IMAD R17, R0.reuse, R4, R19 ;  /* 0x0000000400117224 */ /* 0x040fe400078e0213 */
[----:B------:R-:W0:Y:S01]  /*0390*/  LDC.64 R4, c[0x0][0x380] ;  /* 0x0000e000ff047b82 */ /* 0x000e220000000a00 */
[C---:B------:R-:W-:Y:S02]  /*03a0*/  ISETP.GT.U32.AND P3, PT, R0.reuse, R15, PT ;  /* 0x0000000f0000720c */ /* 0x040fe40003f64070 */
[----:B------:R-:W-:Y:S02]  /*03b0*/  ISETP.GT.U32.AND P4, PT, R0, R17, PT ;  /* 0x000000110000720c */ /* 0x000fe40003f84070 */
[----:B------:R-:W-:Y:S01]  /*03c0*/  @!P1 IADD3 R11, PT, PT, R11, -R0, RZ ;  /* 0x800000000b0b9210 */ /* 0x000fe20007ffe0ff */
[----:B------:R-:W-:Y:S01]  /*03d0*/  @!P2 IMAD.IADD R13, R13, 0x1, -R0 ;  /* 0x000000010d0da824 */ /* 0x000fe200078e0a00 */
[----:B------:R-:W-:-:S02]  /*03e0*/  ISETP.GE.AND P2, PT, R14, RZ, PT ;  /* 0x000000ff0e00720c */ /* 0x000fc40003f46270 */
[C---:B------:R-:W-:Y:S02]  /*03f0*/  ISETP.GT.U32.AND P6, PT, R0.reuse, R11, PT ;  /* 0x0000000b0000720c */ /* 0x040fe40003fc4070 */
[----:B------:R-:W-:-:S03]  /*0400*/  ISETP.GT.U32.AND P5, PT, R0, R13, PT ;  /* 0x0000000d0000720c */ /* 0x000fc60003fa4070 */
[--C-:B------:R-:W-:Y:S01]  /*0410*/  @!P3 IMAD.IADD R15, R15, 0x1, -R0.reuse ;  /* 0x000000010f0fb824 */ /* 0x100fe200078e0a00 */
[----:B------:R-:W-:Y:S02]  /*0420*/  ISETP.GE.AND P3, PT, R18, RZ, PT ;  /* 0x000000ff1200720c */ /* 0x000fe40003f66270 */
[-C--:B------:R-:W-:Y:S02]  /*0430*/  @!P4 IADD3 R17, PT, PT, R17, -R0.reuse, RZ ;  /* 0x800000001111c210 */ /* 0x080fe40007ffe0ff */
[C---:B------:R-:W-:Y:S02]  /*0440*/  ISETP.GT.U32.AND P1, PT, R0.reuse, R15, PT ;  /* 0x0000000f0000720c */ /* 0x040fe40003f24070 */
[----:B------:R-:W-:Y:S01]  /*0450*/  ISETP.GT.U32.AND P4, PT, R0, R17, PT ;  /* 0x000000110000720c */ /* 0x000fe20003f84070 */
[----:B------:R-:W-:Y:S01]  /*0460*/  @!P6 IMAD.IADD R11, R11, 0x1, -R0 ;  /* 0x000000010b0be824 */ /* 0x000fe200078e0a00 */
[----:B------:R-:W-:Y:S02]  /*0470*/  ISETP.GE.AND P6, PT, R8, RZ, PT ;  /* 0x000000ff0800720c */ /* 0x000fe40003fc6270 */
[----:B------:R-:W-:-:S02]  /*0480*/  @!P5 IADD3 R13, PT, PT, R13, -R0, RZ ;  /* 0x800000000d0dd210 */ /* 0x000fc40007ffe0ff */
[----:B------:R-:W-:Y:S01]  /*0490*/  ISETP.GE.AND P5, PT, R16, RZ, PT ;  /* 0x000000ff1000720c */ /* 0x000fe20003fa6270 */
[----:B------:R-:W-:-:S04]  /*04a0*/  @!P3 IMAD.MOV R11, RZ, RZ, -R11 ;  /* 0x000000ffff0bb224 */ /* 0x000fc800078e0a0b */
[----:B------:R-:W-:Y:S01]  /*04b0*/  @!P1 IMAD.IADD R15, R15, 0x1, -R0 ;  /* 0x000000010f0f9824 */ /* 0x000fe200078e0a00 */
[----:B------:R-:W-:Y:S02]  /*04c0*/  SEL R11, R6, R11, !P0 ;  /* 0x0000000b060b7207 */ /* 0x000fe40004000000 */
[----:B------:R-:W-:Y:S01]  /*04d0*/  @!P4 IADD3 R17, PT, PT, R17, -R0, RZ ;  /* 0x800000001111c210 */ /* 0x000fe20007ffe0ff */
[----:B------:R-:W-:Y:S01]  /*04e0*/  @!P6 IMAD.MOV R13, RZ, RZ, -R13 ;  /* 0x000000ffff0de224 */ /* 0x000fe200078e0a0d */
[----:B------:R-:W-:-:S03]  /*04f0*/  @!P2 IADD3 R15, PT, PT, -R15, RZ, RZ ;  /* 0x000000ff0f0fa210 */ /* 0x000fc60007ffe1ff */
[----:B------:R-:W-:Y:S02]  /*0500*/  @!P5 IADD3 R17, PT, PT, -R17, RZ, RZ ;  /* 0x000000ff1111d210 */ /* 0x000fe40007ffe1ff */
[C---:B------:R-:W-:Y:S01]  /*0510*/  SEL R0, R6.reuse, R13, !P0 ;  /* 0x0000000d06007207 */ /* 0x040fe20004000000 */
[----:B------:R-:W-:Y:S01]  /*0520*/  IMAD R13, R11, R2, R9 ;  /* 0x000000020b0d7224 */ /* 0x000fe200078e0209 */
[C---:B------:R-:W-:Y:S01]  /*0530*/  SEL R8, R6.reuse, R15, !P0 ;  /* 0x0000000f06087207 */ /* 0x040fe20004000000 */
[----:B0-----:R-:W-:Y:S01]  /*0540*/  IMAD.WIDE R10, R3, 0x4, R4 ;  /* 0x00000004030a7825 */ /* 0x001fe200078e0204 */
[----:B------:R-:W-:-:S03]  /*0550*/  SEL R6, R6, R17, !P0 ;  /* 0x0000001106067207 */ /* 0x000fc60004000000 */
[CC--:B------:R-:W-:Y:S02]  /*0560*/  IMAD R15, R7.reuse, R2.reuse, R0 ;  /* 0x00000002070f7224 */ /* 0x0c0fe400078e0200 */
[-C--:B------:R-:W-:Y:S01]  /*0570*/  IMAD R9, R8, R2.reuse, R9 ;  /* 0x0000000208097224 */ /* 0x080fe200078e0209 */
[----:B-1----:R-:W2:Y:S01]  /*0580*/  LDG.E R11, desc[UR4][R10.64] ;  /* 0x000000040a0b7981 */ /* 0x002ea2000c1e1900 */
[----:B------:R-:W-:Y:S02]  /*0590*/  IMAD R17, R7, R2, R6 ;  /* 0x0000000207117224 */ /* 0x000fe400078e0206 */
[----:B------:R-:W-:-:S04]  /*05a0*/  IMAD.WIDE R12, R13, 0x4, R4 ;  /* 0x000000040d0c7825 */ /* 0x000fc800078e0204 */
[--C-:B------:R-:W-:Y:S02]  /*05b0*/  IMAD.WIDE R6, R15, 0x4, R4.reuse ;  /* 0x000000040f067825 */ /* 0x100fe400078e0204 */
[----:B------:R-:W2:Y:S01]  /*05c0*/  LDG.E R12, desc[UR4][R12.64] ;  /* 0x000000040c0c7981 */ /* 0x000ea2000c1e1900 */
[----:B------:R-:W0:Y:S01]  /*05d0*/  LDC.64 R14, c[0x0][0x388] ;  /* 0x0000e200ff0e7b82 */ /* 0x000e220000000a00 */
[--C-:B------:R-:W-:Y:S02]  /*05e0*/  IMAD.WIDE R8, R9, 0x4, R4.reuse ;  /* 0x0000000409087825 */ /* 0x100fe400078e0204 */
[----:B------:R-:W2:Y:S02]  /*05f0*/  LDG.E R6, desc[UR4][R6.64] ;  /* 0x0000000406067981 */ /* 0x000ea4000c1e1900 */
[----:B------:R-:W-:Y:S02]  /*0600*/  IMAD.WIDE R4, R17, 0x4, R4 ;  /* 0x0000000411047825 */ /* 0x000fe400078e0204 */
[----:B------:R-:W3:Y:S04]  /*0610*/  LDG.E R0, desc[UR4][R8.64] ;  /* 0x0000000408007981 */ /* 0x000ee8000c1e1900 */
[----:B------:R-:W3:Y:S01]  /*0620*/  LDG.E R4, desc[UR4][R4.64] ;  /* 0x0000000404047981 */ /* 0x000ee2000c1e1900 */
[----:B0-----:R-:W-:Y:S01]  /*0630*/  IMAD.WIDE R2, R3, 0x4, R14 ;  /* 0x0000000403027825 */ /* 0x001fe200078e020e */
[----:B--2---:R-:W-:-:S04]  /*0640*/  IADD3 R17, PT, PT, R11, R6, R12 ;  /* 0x000000060b117210 */ /* 0x004fc80007ffe00c */
[----:B---3--:R-:W-:-:S04]  /*0650*/  IADD3 R0, PT, PT, R4, R17, R0 ;  /* 0x0000001104007210 */ /* 0x008fc80007ffe000 */
[----:B------:R-:W-:Y:S02]  /*0660*/  ISETP.NE.AND P0, PT, R0, RZ, PT ;  /* 0x000000ff0000720c */ /* 0x000fe40003f05270 */
[----:B------:R-:W-:Y:S02]  /*0670*/  SHF.R.S32.HI R0, RZ, 0x1f, R0 ;  /* 0x0000001fff007819 */ /* 0x000fe40000011400 */
[----:B------:R-:W-:-:S04]  /*0680*/  SEL R11, RZ, 0x1, !P0 ;  /* 0x00000001ff0b7807 */ /* 0x000fc80004000000 */
[----:B------:R-:W-:-:S05]  /*0690*/  LOP3.LUT R11, R0, R11, RZ, 0xfc, !PT ;  /* 0x0000000b000b7212 */ /* 0x000fca00078efcff */
[----:B------:R-:W-:Y:S01]  /*06a0*/  STG.E desc[UR4][R2.64], R11 ;  /* 0x0000000b02007986 */ /* 0x000fe2000c101904 */
[----:B------:R-:W-:Y:S05]  /*06b0*/  EXIT ;  /* 0x000000000000794d */ /* 0x000fea0003800000 */
.L_x_0:
[----:B------:R-:W-:-:S00]  /*06c0*/  BRA `(.L_x_0) ;  /* 0xfffffffc00fc7947 */ /* 0x000fc0000383ffff */
[----:B------:R-:W-:-:S00]  /*06d0*/  NOP ;  /* 0x0000000000007918 */ /* 0x000fc00000000000 */
        /* <DEDUP_REMOVED lines=10> */
.L_x_1:


//--------------------- .nv.shared.reserved.0     --------------------------
	.section	.nv.shared.reserved.0,"aw",@nobits
	.weak		__nv_reservedSMEM_offset_0_alias
	.size		__nv_reservedSMEM_offset_0_alias, 0, 64
	.other		__nv_reservedSMEM_offset_0_alias,@"STO_CUDA_RESERVED_SHARED STV_DEFAULT"
__nv_reservedSMEM_offset_0_alias:
	.zero		0
	.zero		64


//--------------------- .nv.constant0._Z5IsingPiS_ii --------------------------
	.section	.nv.constant0._Z5IsingPiS_ii,"a",@progbits
	.sectionflags	@""
	.align	4
.nv.constant0._Z5IsingPiS_ii:
	.zero		920


//--------------------- SYMBOLS --------------------------

	.type		.nv.reservedSmem.offset0,@object
	.size		.nv.reservedSmem.offset0,0x4
